//
// Generated by NVIDIA NVVM Compiler
//
// Compiler Build ID: CL-36424714
// Cuda compilation tools, release 13.0, V13.0.88
// Based on NVVM 20.0.0
//

.version 9.0
.target sm_100
.address_size 64

	// .globl	_Z3funPi
.extern .func  (.param .b32 func_retval0) vprintf
(
	.param .b64 vprintf_param_0,
	.param .b64 vprintf_param_1
)
;
.global .align 1 .b8 $str[4] = {37, 100, 10};

.visible .entry _Z3funPi(
	.param .u64 .ptr .align 1 _Z3funPi_param_0
)
{
	.local .align 8 .b8 	__local_depot0[8];
	.reg .b64 	%SP;
	.reg .b64 	%SPL;
	.reg .b32 	%r<20>;
	.reg .b64 	%rd<5>;

	mov.u64 	%SPL, __local_depot0;
	cvta.local.u64 	%SP, %SPL;
	add.u64 	%rd1, %SP, 0;
	add.u64 	%rd2, %SPL, 0;
	mov.u64 	%rd3, $str;
	cvta.global.u64 	%rd4, %rd3;
	{ // callseq 0, 0
	.param .b64 param0;
	st.param.b64 	[param0], %rd4;
	.param .b64 param1;
	st.param.b64 	[param1], %rd1;
	.param .b32 retval0;
	call.uni (retval0), 
	vprintf, 
	(
	param0, 
	param1
	);
	ld.param.b32 	%r1, [retval0];
	} // callseq 0
	{ // callseq 1, 0
	.param .b64 param0;
	st.param.b64 	[param0], %rd4;
	.param .b64 param1;
	st.param.b64 	[param1], %rd1;
	.param .b32 retval0;
	call.uni (retval0), 
	vprintf, 
	(
	param0, 
	param1
	);
	ld.param.b32 	%r3, [retval0];
	} // callseq 1
	{ // callseq 2, 0
	.param .b64 param0;
	st.param.b64 	[param0], %rd4;
	.param .b64 param1;
	st.param.b64 	[param1], %rd1;
	.param .b32 retval0;
	call.uni (retval0), 
	vprintf, 
	(
	param0, 
	param1
	);
	ld.param.b32 	%r5, [retval0];
	} // callseq 2
	{ // callseq 3, 0
	.param .b64 param0;
	st.param.b64 	[param0], %rd4;
	.param .b64 param1;
	st.param.b64 	[param1], %rd1;
	.param .b32 retval0;
	call.uni (retval0), 
	vprintf, 
	(
	param0, 
	param1
	);
	ld.param.b32 	%r7, [retval0];
	} // callseq 3
	{ // callseq 4, 0
	.param .b64 param0;
	st.param.b64 	[param0], %rd4;
	.param .b64 param1;
	st.param.b64 	[param1], %rd1;
	.param .b32 retval0;
	call.uni (retval0), 
	vprintf, 
	(
	param0, 
	param1
	);
	ld.param.b32 	%r9, [retval0];
	} // callseq 4
	{ // callseq 5, 0
	.param .b64 param0;
	st.param.b64 	[param0], %rd4;
	.param .b64 param1;
	st.param.b64 	[param1], %rd1;
	.param .b32 retval0;
	call.uni (retval0), 
	vprintf, 
	(
	param0, 
	param1
	);
	ld.param.b32 	%r11, [retval0];
	} // callseq 5
	{ // callseq 6, 0
	.param .b64 param0;
	st.param.b64 	[param0], %rd4;
	.param .b64 param1;
	st.param.b64 	[param1], %rd1;
	.param .b32 retval0;
	call.uni (retval0), 
	vprintf, 
	(
	param0, 
	param1
	);
	ld.param.b32 	%r13, [retval0];
	} // callseq 6
	{ // callseq 7, 0
	.param .b64 param0;
	st.param.b64 	[param0], %rd4;
	.param .b64 param1;
	st.param.b64 	[param1], %rd1;
	.param .b32 retval0;
	call.uni (retval0), 
	vprintf, 
	(
	param0, 
	param1
	);
	ld.param.b32 	%r15, [retval0];
	} // callseq 7
	mov.b32 	%r17, 100;
	st.local.u32 	[%rd2], %r17;
	{ // callseq 8, 0
	.param .b64 param0;
	st.param.b64 	[param0], %rd4;
	.param .b64 param1;
	st.param.b64 	[param1], %rd1;
	.param .b32 retval0;
	call.uni (retval0), 
	vprintf, 
	(
	param0, 
	param1
	);
	ld.param.b32 	%r18, [retval0];
	} // callseq 8
	ret;

}


// ===== COMPILED SASS (sm_100) =====

	.target	sm_100

	.elftype	@"ET_EXEC"


//--------------------- .note.nv.tkinfo           --------------------------
	.section	.note.nv.tkinfo,"",@"SHT_NOTE"
	.sectionflags	@"SHF_NOTE_NV_TKINFO"
	.tkinfo
        /*0018*/ 	.word	0x00000002
        /*0030*/ 	.string	""
        /*0030*/ 	.string	"ptxas"
        /*0030*/ 	.string	"Cuda compilation tools, release 13.0, V13.0.88"
        /*0030*/ 	.string	"Build cuda_13.0.r13.0/compiler.36424714_0"
        /*0030*/ 	.string	"-arch sm_100 -m 64 "



//--------------------- .note.nv.cuinfo           --------------------------
	.section	.note.nv.cuinfo,"",@"SHT_NOTE"
	.sectionflags	@"SHF_NOTE_NV_CUINFO"
        /*0018*/ 	.short	0x0002
        /*001a*/ 	.short	0x0064
        /*001c*/ 	.short	0x0082
	.zero		2


//--------------------- .nv.info                  --------------------------
	.section	.nv.info,"",@"SHT_CUDA_INFO"
	.align	4


	//----- nvinfo : EIATTR_REGCOUNT
	.align		4
        /*0000*/ 	.byte	0x04, 0x2f
        /*0002*/ 	.short	(.L_2 - .L_1)
	.align		4
.L_1:
        /*0004*/ 	.word	index@(_Z3funPi)
        /*0008*/ 	.word	0x00000018


	//----- nvinfo : EIATTR_FRAME_SIZE
	.align		4
.L_2:
        /*000c*/ 	.byte	0x04, 0x11
        /*000e*/ 	.short	(.L_4 - .L_3)
	.align		4
.L_3:
        /*0010*/ 	.word	index@(_Z3funPi)
        /*0014*/ 	.word	0x00000008


	//----- nvinfo : EIATTR_MIN_STACK_SIZE
	.align		4
.L_4:
        /*0018*/ 	.byte	0x04, 0x12
        /*001a*/ 	.short	(.L_6 - .L_5)
	.align		4
.L_5:
        /*001c*/ 	.word	index@(_Z3funPi)
        /*0020*/ 	.word	0x00000008
.L_6:


//--------------------- .nv.compat                --------------------------
	.section	.nv.compat,"",@"SHT_CUDA_COMPAT_INFO"
	.align	4
        /*0000*/ 	.byte	0x02, 0x09, 0x00, 0x00, 0x02, 0x02, 0x01, 0x00, 0x02, 0x05, 0x05, 0x00, 0x03, 0x07, 0x01, 0x01
        /*0010*/ 	.byte	0x02, 0x03, 0x00, 0x00, 0x02, 0x06, 0x01, 0x00, 0x04, 0x0b, 0x08, 0x00, 0x09, 0x00, 0x00, 0x00
        /*0020*/ 	.byte	0x00, 0x00, 0x00, 0x00


//--------------------- .nv.info._Z3funPi         --------------------------
	.section	.nv.info._Z3funPi,"",@"SHT_CUDA_INFO"
	.sectionflags	@""
	.align	4


	//----- nvinfo : EIATTR_CUDA_API_VERSION
	.align		4
        /*0000*/ 	.byte	0x04, 0x37
        /*0002*/ 	.short	(.L_8 - .L_7)
.L_7:
        /*0004*/ 	.word	0x00000082


	//----- nvinfo : EIATTR_KPARAM_INFO
	.align		4
.L_8:
        /*0008*/ 	.byte	0x04, 0x17
        /*000a*/ 	.short	(.L_10 - .L_9)
.L_9:
        /*000c*/ 	.word	0x00000000
        /*0010*/ 	.short	0x0000
        /*0012*/ 	.short	0x0000
        /*0014*/ 	.byte	0x00, 0xf5, 0x21, 0x00


	//----- nvinfo : EIATTR_SPARSE_MMA_MASK
	.align		4
.L_10:
        /*0018*/ 	.byte	0x03, 0x50
        /*001a*/ 	.short	0x0000


	//----- nvinfo : EIATTR_MAXREG_COUNT
	.align		4
        /*001c*/ 	.byte	0x03, 0x1b
        /*001e*/ 	.short	0x00ff


	//----- nvinfo : EIATTR_EXTERNS
	.align		4
        /*0020*/ 	.byte	0x04, 0x0f
        /*0022*/ 	.short	(.L_12 - .L_11)


	//   ....[0]....
	.align		4
.L_11:
        /*0024*/ 	.word	index@(vprintf)


	//----- nvinfo : EIATTR_MERCURY_ISA_VERSION
	.align		4
.L_12:
        /*0028*/ 	.byte	0x03, 0x5f
        /*002a*/ 	.short	0x0101


	//----- nvinfo : EIATTR_VRC_CTA_INIT_COUNT
	.align		4
        /*002c*/ 	.byte	0x02, 0x4a
	.zero		1
	.zero		1


	//----- nvinfo : EIATTR_SYSCALL_OFFSETS
	.align		4
        /*0030*/ 	.byte	0x04, 0x46
        /*0032*/ 	.short	(.L_14 - .L_13)


	//   ....[0]....
.L_13:
        /*0034*/ 	.word	0x000000e0


	//   ....[1]....
        /*0038*/ 	.word	0x00000160


	//   ....[2]....
        /*003c*/ 	.word	0x000001e0


	//   ....[3]....
        /*0040*/ 	.word	0x00000260


	//   ....[4]....
        /*0044*/ 	.word	0x000002e0


	//   ....[5]....
        /*0048*/ 	.word	0x00000360


	//   ....[6]....
        /*004c*/ 	.word	0x000003e0


	//   ....[7]....
        /*0050*/ 	.word	0x00000460


	//   ....[8]....
        /*0054*/ 	.word	0x00000500


	//----- nvinfo : EIATTR_EXIT_INSTR_OFFSETS
	.align		4
.L_14:
        /*0058*/ 	.byte	0x04, 0x1c
        /*005a*/ 	.short	(.L_16 - .L_15)


	//   ....[0]....
.L_15:
        /*005c*/ 	.word	0x00000510


	//----- nvinfo : EIATTR_CBANK_PARAM_SIZE
	.align		4
.L_16:
        /*0060*/ 	.byte	0x03, 0x19
        /*0062*/ 	.short	0x0008


	//----- nvinfo : EIATTR_PARAM_CBANK
	.align		4
        /*0064*/ 	.byte	0x04, 0x0a
        /*0066*/ 	.short	(.L_18 - .L_17)
	.align		4
.L_17:
        /*0068*/ 	.word	index@(.nv.constant0._Z3funPi)
        /*006c*/ 	.short	0x0380
        /*006e*/ 	.short	0x0008


	//----- nvinfo : EIATTR_SW_WAR
	.align		4
.L_18:
        /*0070*/ 	.byte	0x04, 0x36
        /*0072*/ 	.short	(.L_20 - .L_19)
.L_19:
        /*0074*/ 	.word	0x00000008
.L_20:


//--------------------- .nv.callgraph             --------------------------
	.section	.nv.callgraph,"",@"SHT_CUDA_CALLGRAPH"
	.align	4
	.sectionentsize	8
	.align		4
        /*0000*/ 	.word	0x00000000
	.align		4
        /*0004*/ 	.word	0xffffffff
	.align		4
        /*0008*/ 	.word	index@(_Z3funPi)
	.align		4
        /*000c*/ 	.word	index@(vprintf)
	.align		4
        /*0010*/ 	.word	0x00000000
	.align		4
        /*0014*/ 	.word	0xfffffffe
	.align		4
        /*0018*/ 	.word	0x00000000
	.align		4
        /*001c*/ 	.word	0xfffffffd
	.align		4
        /*0020*/ 	.word	0x00000000
	.align		4
        /*0024*/ 	.word	0xfffffffc


//--------------------- .nv.constant4             --------------------------
	.section	.nv.constant4,"a",@progbits
	.align	8
	.align		8
.nv.constant4:
        /*0000*/ 	.dword	vprintf
	.align		8
        /*0008*/ 	.dword	$str


//--------------------- .text._Z3funPi            --------------------------
	.section	.text._Z3funPi,"ax",@progbits
	.align	128
        .global         _Z3funPi
        .type           _Z3funPi,@function
        .size           _Z3funPi,(.L_x_10 - _Z3funPi)
        .other          _Z3funPi,@"STO_CUDA_ENTRY STV_DEFAULT"
_Z3funPi:
.text._Z3funPi:
[----:B------:R-:W0:Y:S01]  /*0000*/  LDC R1, c[0x0][0x37c] ;  /* 0x0000df00ff017b82 */ /* 0x000e220000000800 */
[----:B------:R-:W1:Y:S01]  /*0010*/  LDCU UR4, c[0x0][0x2f8] ;  /* 0x00005f00ff0477ac */ /* 0x000e620008000800 */
[----:B------:R-:W-:Y:S01]  /*0020*/  MOV R17, 0x0 ;  /* 0x0000000000117802 */ /* 0x000fe20000000f00 */
[----:B0-----:R-:W-:Y:S01]  /*0030*/  VIADD R1, R1, 0xfffffff8 ;  /* 0xfffffff801017836 */ /* 0x001fe20000000000 */
[----:B------:R-:W0:Y:S04]  /*0040*/  LDCU UR5, c[0x0][0x2fc] ;  /* 0x00005f80ff0577ac */ /* 0x000e280008000800 */
[----:B------:R2:W3:Y:S01]  /*0050*/  LDC.64 R8, c[0x4][R17] ;  /* 0x0100000011087b82 */ /* 0x0004e20000000a00 */
[----:B------:R-:W4:Y:S01]  /*0060*/  LDCU.64 UR6, c[0x4][0x8] ;  /* 0x01000100ff0677ac */ /* 0x000f220008000a00 */
[----:B-1----:R-:W-:-:S05]  /*0070*/  IADD3 R16, P0, PT, R1, UR4, RZ ;  /* 0x0000000401107c10 */ /* 0x002fca000ff1e0ff */
[----:B0-----:R-:W-:Y:S02]  /*0080*/  IMAD.X R2, RZ, RZ, UR5, P0 ;  /* 0x00000005ff027e24 */ /* 0x001fe400080e06ff */
[----:B------:R-:W-:Y:S01]  /*0090*/  IMAD.MOV.U32 R6, RZ, RZ, R16 ;  /* 0x000000ffff067224 */ /* 0x000fe200078e0010 */
[----:B----4-:R-:W-:Y:S01]  /*00a0*/  MOV R4, UR6 ;  /* 0x0000000600047c02 */ /* 0x010fe20008000f00 */
[----:B------:R-:W-:Y:S01]  /*00b0*/  IMAD.U32 R5, RZ, RZ, UR7 ;  /* 0x00000007ff057e24 */ /* 0x000fe2000f8e00ff */
[----:B--2---:R-:W-:-:S07]  /*00c0*/  MOV R7, R2 ;  /* 0x0000000200077202 */ /* 0x004fce0000000f00 */
[----:B------:R-:W-:-:S07]  /*00d0*/  LEPC R20, `(.L_x_0) ;  /* 0x000000001014794e */ /* 0x000fce0000000000 */
[----:B---3--:R-:W-:Y:S05]  /*00e0*/  CALL.ABS.NOINC R8 ;  /* 0x0000000008007343 */ /* 0x008fea0003c00000 */
.L_x_0:
[----:B------:R0:W1:Y:S01]  /*00f0*/  LDC.64 R8, c[0x4][R17] ;  /* 0x0100000011087b82 */ /* 0x0000620000000a00 */
[----:B------:R-:W2:Y:S01]  /*0100*/  LDCU.64 UR4, c[0x4][0x8] ;  /* 0x01000100ff0477ac */ /* 0x000ea20008000a00 */
[----:B------:R-:W-:Y:S01]  /*0110*/  MOV R6, R16 ;  /* 0x0000001000067202 */ /* 0x000fe20000000f00 */
[----:B------:R-:W-:Y:S02]  /*0120*/  IMAD.MOV.U32 R7, RZ, RZ, R2 ;  /* 0x000000ffff077224 */ /* 0x000fe400078e0002 */
[----:B--2---:R-:W-:Y:S02]  /*0130*/  IMAD.U32 R4, RZ, RZ, UR4 ;  /* 0x00000004ff047e24 */ /* 0x004fe4000f8e00ff */
[----:B0-----:R-:W-:-:S07]  /*0140*/  IMAD.U32 R5, RZ, RZ, UR5 ;  /* 0x00000005ff057e24 */ /* 0x001fce000f8e00ff */
[----:B------:R-:W-:-:S07]  /*0150*/  LEPC R20, `(.L_x_1) ;  /* 0x000000001014794e */ /* 0x000fce0000000000 */
[----:B-1----:R-:W-:Y:S05]  /*0160*/  CALL.ABS.NOINC R8 ;  /* 0x0000000008007343 */ /* 0x002fea0003c00000 */
.L_x_1:
[----:B------:R0:W1:Y:S01]  /*0170*/  LDC.64 R8, c[0x4][R17] ;  /* 0x0100000011087b82 */ /* 0x0000620000000a00 */
[----:B------:R-:W2:Y:S01]  /*0180*/  LDCU.64 UR4, c[0x4][0x8] ;  /* 0x01000100ff0477ac */ /* 0x000ea20008000a00 */
[----:B------:R-:W-:Y:S02]  /*0190*/  IMAD.MOV.U32 R6, RZ, RZ, R16 ;  /* 0x000000ffff067224 */ /* 0x000fe400078e0010 */
[----:B------:R-:W-:Y:S02]  /*01a0*/  IMAD.MOV.U32 R7, RZ, RZ, R2 ;  /* 0x000000ffff077224 */ /* 0x000fe400078e0002 */
[----:B--2---:R-:W-:Y:S01]  /*01b0*/  IMAD.U32 R4, RZ, RZ, UR4 ;  /* 0x00000004ff047e24 */ /* 0x004fe2000f8e00ff */
[----:B0-----:R-:W-:-:S07]  /*01c0*/  MOV R5, UR5 ;  /* 0x0000000500057c02 */ /* 0x001fce0008000f00 */
[----:B------:R-:W-:-:S07]  /*01d0*/  LEPC R20, `(.L_x_2) ;  /* 0x000000001014794e */ /* 0x000fce0000000000 */
[----:B-1----:R-:W-:Y:S05]  /*01e0*/  CALL.ABS.NOINC R8 ;  /* 0x0000000008007343 */ /* 0x002fea0003c00000 */
.L_x_2:
[----:B------:R0:W1:Y:S01]  /*01f0*/  LDC.64 R8, c[0x4][R17] ;  /* 0x0100000011087b82 */ /* 0x0000620000000a00 */
[----:B------:R-:W2:Y:S01]  /*0200*/  LDCU.64 UR4, c[0x4][0x8] ;  /* 0x01000100ff0477ac */ /* 0x000ea20008000a00 */
[----:B------:R-:W-:Y:S01]  /*0210*/  IMAD.MOV.U32 R6, RZ, RZ, R16 ;  /* 0x000000ffff067224 */ /* 0x000fe200078e0010 */
[----:B------:R-:W-:Y:S02]  /*0220*/  MOV R7, R2 ;  /* 0x0000000200077202 */ /* 0x000fe40000000f00 */
[----:B--2---:R-:W-:Y:S01]  /*0230*/  MOV R4, UR4 ;  /* 0x0000000400047c02 */ /* 0x004fe20008000f00 */
[----:B0-----:R-:W-:-:S07]  /*0240*/  IMAD.U32 R5, RZ, RZ, UR5 ;  /* 0x00000005ff057e24 */ /* 0x001fce000f8e00ff */
[----:B------:R-:W-:-:S07]  /*0250*/  LEPC R20, `(.L_x_3) ;  /* 0x000000001014794e */ /* 0x000fce0000000000 */
[----:B-1----:R-:W-:Y:S05]  /*0260*/  CALL.ABS.NOINC R8 ;  /* 0x0000000008007343 */ /* 0x002fea0003c00000 */
.L_x_3:
        /* <DEDUP_REMOVED lines=8> */
.L_x_4:
        /* <DEDUP_REMOVED lines=8> */
.L_x_5:
[----:B------:R0:W1:Y:S01]  /*0370*/  LDC.64 R8, c[0x4][R17] ;  /* 0x0100000011087b82 */ /* 0x0000620000000a00 */
[----:B------:R-:W2:Y:S01]  /*0380*/  LDCU.64 UR4, c[0x4][0x8] ;  /* 0x01000100ff0477ac */ /* 0x000ea20008000a00 */
[----:B------:R-:W-:Y:S01]  /*0390*/  MOV R6, R16 ;  /* 0x0000001000067202 */ /* 0x000fe20000000f00 */
[----:B------:R-:W-:Y:S01]  /*03a0*/  IMAD.MOV.U32 R7, RZ, RZ, R2 ;  /* 0x000000ffff077224 */ /* 0x000fe200078e0002 */
[----:B--2---:R-:W-:Y:S01]  /*03b0*/  MOV R4, UR4 ;  /* 0x0000000400047c02 */ /* 0x004fe20008000f00 */
[----:B0-----:R-:W-:-:S07]  /*03c0*/  IMAD.U32 R5, RZ, RZ, UR5 ;  /* 0x00000005ff057e24 */ /* 0x001fce000f8e00ff */
[----:B------:R-:W-:-:S07]  /*03d0*/  LEPC R20, `(.L_x_6) ;  /* 0x000000001014794e */ /* 0x000fce0000000000 */
[----:B-1----:R-:W-:Y:S05]  /*03e0*/  CALL.ABS.NOINC R8 ;  /* 0x0000000008007343 */ /* 0x002fea0003c00000 */
.L_x_6:
        /* <DEDUP_REMOVED lines=8> */
.L_x_7:
[----:B------:R-:W-:Y:S01]  /*0470*/  HFMA2 R0, -RZ, RZ, 0, 5.9604644775390625e-06 ;  /* 0x00000064ff007431 */ /* 0x000fe200000001ff */
[----:B------:R0:W1:Y:S01]  /*0480*/  LDC.64 R8, c[0x4][R17] ;  /* 0x0100000011087b82 */ /* 0x0000620000000a00 */
[----:B------:R-:W2:Y:S01]  /*0490*/  LDCU.64 UR4, c[0x4][0x8] ;  /* 0x01000100ff0477ac */ /* 0x000ea20008000a00 */
[----:B------:R-:W-:Y:S01]  /*04a0*/  IMAD.MOV.U32 R6, RZ, RZ, R16 ;  /* 0x000000ffff067224 */ /* 0x000fe200078e0010 */
[----:B------:R-:W-:Y:S01]  /*04b0*/  MOV R7, R2 ;  /* 0x0000000200077202 */ /* 0x000fe20000000f00 */
[----:B------:R0:W-:Y:S01]  /*04c0*/  STL [R1], R0 ;  /* 0x0000000001007387 */ /* 0x0001e20000100800 */
[----:B--2---:R-:W-:Y:S01]  /*04d0*/  IMAD.U32 R4, RZ, RZ, UR4 ;  /* 0x00000004ff047e24 */ /* 0x004fe2000f8e00ff */
[----:B0-----:R-:W-:-:S07]  /*04e0*/  MOV R5, UR5 ;  /* 0x0000000500057c02 */ /* 0x001fce0008000f00 */
[----:B------:R-:W-:-:S07]  /*04f0*/  LEPC R20, `(.L_x_8) ;  /* 0x000000001014794e */ /* 0x000fce0000000000 */
[----:B-1----:R-:W-:Y:S05]  /*0500*/  CALL.ABS.NOINC R8 ;  /* 0x0000000008007343 */ /* 0x002fea0003c00000 */
.L_x_8:
[----:B------:R-:W-:Y:S05]  /*0510*/  EXIT ;  /* 0x000000000000794d */ /* 0x000fea0003800000 */
.L_x_9:
[----:B------:R-:W-:-:S00]  /*0520*/  BRA `(.L_x_9) ;  /* 0xfffffffc00fc7947 */ /* 0x000fc0000383ffff */
[----:B------:R-:W-:-:S00]  /*0530*/  NOP ;  /* 0x0000000000007918 */ /* 0x000fc00000000000 */
        /* <DEDUP_REMOVED lines=12> */
.L_x_10:


//--------------------- .nv.global.init           --------------------------
	.section	.nv.global.init,"aw",@progbits
.nv.global.init:
	.type		$str,@object
	.size		$str,(.L_0 - $str)
$str:
        /*0000*/ 	.byte	0x25, 0x64, 0x0a, 0x00
.L_0:


//--------------------- .nv.shared.reserved.0     --------------------------
	.section	.nv.shared.reserved.0,"aw",@nobits
	.weak		__nv_reservedSMEM_offset_0_alias
	.size		__nv_reservedSMEM_offset_0_alias, 0, 64
	.other		__nv_reservedSMEM_offset_0_alias,@"STO_CUDA_RESERVED_SHARED STV_DEFAULT"
__nv_reservedSMEM_offset_0_alias:
	.zero		0
	.zero		64


//--------------------- .nv.constant0._Z3funPi    --------------------------
	.section	.nv.constant0._Z3funPi,"a",@progbits
	.sectionflags	@""
	.align	4
.nv.constant0._Z3funPi:
	.zero		904


//--------------------- SYMBOLS --------------------------

	.type		.nv.reservedSmem.offset0,@object
	.size		.nv.reservedSmem.offset0,0x4
	.type		vprintf,@function
